//
// Generated by NVIDIA NVVM Compiler
//
// Compiler Build ID: CL-36424714
// Cuda compilation tools, release 13.0, V13.0.88
// Based on NVVM 20.0.0
//

.version 9.0
.target sm_100
.address_size 64

	// .globl	_Z18conv2d_cuda_kernelPKhS0_Ph

.visible .entry _Z18conv2d_cuda_kernelPKhS0_Ph(
	.param .u64 .ptr .align 1 _Z18conv2d_cuda_kernelPKhS0_Ph_param_0,
	.param .u64 .ptr .align 1 _Z18conv2d_cuda_kernelPKhS0_Ph_param_1,
	.param .u64 .ptr .align 1 _Z18conv2d_cuda_kernelPKhS0_Ph_param_2
)
{
	.reg .pred 	%p<27>;
	.reg .b16 	%rs<67>;
	.reg .b32 	%r<49>;
	.reg .b64 	%rd<29>;

	ld.param.u64 	%rd7, [_Z18conv2d_cuda_kernelPKhS0_Ph_param_0];
	ld.param.u64 	%rd5, [_Z18conv2d_cuda_kernelPKhS0_Ph_param_1];
	ld.param.u64 	%rd6, [_Z18conv2d_cuda_kernelPKhS0_Ph_param_2];
	cvta.to.global.u64 	%rd1, %rd7;
	mov.u32 	%r23, %ctaid.x;
	shl.b32 	%r24, %r23, 4;
	mov.u32 	%r25, %tid.x;
	add.s32 	%r1, %r24, %r25;
	mov.u32 	%r26, %ctaid.y;
	shl.b32 	%r27, %r26, 4;
	mov.u32 	%r28, %tid.y;
	add.s32 	%r29, %r27, %r28;
	setp.gt.s32 	%p7, %r1, 99;
	setp.gt.u32 	%p8, %r29, 99;
	or.pred  	%p9, %p7, %p8;
	@%p9 bra 	$L__BB0_25;
	mul.lo.s32 	%r3, %r1, 12800;
	shl.b32 	%r4, %r29, 7;
	add.s32 	%r5, %r4, %r3;
	add.s32 	%r6, %r1, -1;
	add.s32 	%r31, %r29, -1;
	setp.lt.u32 	%p10, %r6, 100;
	add.s32 	%r7, %r3, -12800;
	setp.lt.u32 	%p11, %r31, 100;
	and.pred  	%p1, %p10, %p11;
	shl.b32 	%r8, %r31, 7;
	setp.lt.u32 	%p12, %r29, 99;
	and.pred  	%p2, %p10, %p12;
	add.s32 	%r9, %r4, 128;
	setp.lt.u32 	%p13, %r1, 100;
	and.pred  	%p3, %p13, %p11;
	and.pred  	%p4, %p13, %p12;
	add.s32 	%r10, %r1, 1;
	setp.lt.u32 	%p14, %r10, 100;
	and.pred  	%p5, %p14, %p11;
	and.pred  	%p6, %p14, %p12;
	cvta.to.global.u64 	%rd2, %rd6;
	cvta.to.global.u64 	%rd3, %rd5;
	mov.b32 	%r46, 0;
	not.pred 	%p15, %p1;
	not.pred 	%p17, %p2;
	not.pred 	%p18, %p3;
	not.pred 	%p20, %p4;
	not.pred 	%p21, %p5;
	not.pred 	%p23, %p6;
$L__BB0_2:
	mul.lo.s32 	%r12, %r46, 1280000;
	add.s32 	%r13, %r5, %r12;
	mov.b32 	%r47, 0;
$L__BB0_3:
	mov.b16 	%rs58, 0;
	mov.b32 	%r48, 0;
$L__BB0_4:
	add.s32 	%r16, %r48, %r12;
	shl.b32 	%r34, %r48, 7;
	add.s32 	%r35, %r34, %r47;
	add.s32 	%r17, %r16, %r7;
	cvt.u64.u32 	%rd8, %r35;
	add.s64 	%rd4, %rd3, %rd8;
	@%p15 bra 	$L__BB0_6;
	add.s32 	%r36, %r17, %r8;
	cvt.u64.u32 	%rd9, %r36;
	add.s64 	%rd10, %rd1, %rd9;
	ld.global.nc.u8 	%rs21, [%rd10];
	cvt.u16.u8 	%rs22, %rs21;
	ld.global.nc.u8 	%rs23, [%rd4];
	cvt.u16.u8 	%rs24, %rs23;
	mad.lo.s16 	%rs58, %rs24, %rs22, %rs58;
$L__BB0_6:
	setp.gt.u32 	%p16, %r6, 99;
	@%p16 bra 	$L__BB0_8;
	add.s32 	%r37, %r17, %r4;
	cvt.u64.u32 	%rd11, %r37;
	add.s64 	%rd12, %rd1, %rd11;
	ld.global.nc.u8 	%rs25, [%rd12];
	cvt.u16.u8 	%rs26, %rs25;
	ld.global.nc.u8 	%rs27, [%rd4+16384];
	cvt.u16.u8 	%rs28, %rs27;
	mad.lo.s16 	%rs58, %rs28, %rs26, %rs58;
$L__BB0_8:
	@%p17 bra 	$L__BB0_10;
	add.s32 	%r38, %r17, %r9;
	cvt.u64.u32 	%rd13, %r38;
	add.s64 	%rd14, %rd1, %rd13;
	ld.global.nc.u8 	%rs29, [%rd14];
	cvt.u16.u8 	%rs30, %rs29;
	ld.global.nc.u8 	%rs31, [%rd4+32768];
	cvt.u16.u8 	%rs32, %rs31;
	mad.lo.s16 	%rs58, %rs32, %rs30, %rs58;
$L__BB0_10:
	add.s32 	%r18, %r16, %r3;
	@%p18 bra 	$L__BB0_12;
	add.s32 	%r39, %r18, %r8;
	cvt.u64.u32 	%rd15, %r39;
	add.s64 	%rd16, %rd1, %rd15;
	ld.global.nc.u8 	%rs33, [%rd16];
	cvt.u16.u8 	%rs34, %rs33;
	ld.global.nc.u8 	%rs35, [%rd4+49152];
	cvt.u16.u8 	%rs36, %rs35;
	mad.lo.s16 	%rs58, %rs36, %rs34, %rs58;
$L__BB0_12:
	setp.gt.u32 	%p19, %r1, 99;
	@%p19 bra 	$L__BB0_14;
	add.s32 	%r40, %r5, %r16;
	cvt.u64.u32 	%rd17, %r40;
	add.s64 	%rd18, %rd1, %rd17;
	ld.global.nc.u8 	%rs37, [%rd18];
	cvt.u16.u8 	%rs38, %rs37;
	ld.global.nc.u8 	%rs39, [%rd4+65536];
	cvt.u16.u8 	%rs40, %rs39;
	mad.lo.s16 	%rs58, %rs40, %rs38, %rs58;
$L__BB0_14:
	@%p20 bra 	$L__BB0_16;
	add.s32 	%r41, %r18, %r9;
	cvt.u64.u32 	%rd19, %r41;
	add.s64 	%rd20, %rd1, %rd19;
	ld.global.nc.u8 	%rs41, [%rd20];
	cvt.u16.u8 	%rs42, %rs41;
	ld.global.nc.u8 	%rs43, [%rd4+81920];
	cvt.u16.u8 	%rs44, %rs43;
	mad.lo.s16 	%rs58, %rs44, %rs42, %rs58;
$L__BB0_16:
	add.s32 	%r19, %r17, 25600;
	@%p21 bra 	$L__BB0_18;
	add.s32 	%r42, %r19, %r8;
	cvt.u64.u32 	%rd21, %r42;
	add.s64 	%rd22, %rd1, %rd21;
	ld.global.nc.u8 	%rs45, [%rd22];
	cvt.u16.u8 	%rs46, %rs45;
	ld.global.nc.u8 	%rs47, [%rd4+98304];
	cvt.u16.u8 	%rs48, %rs47;
	mad.lo.s16 	%rs58, %rs48, %rs46, %rs58;
$L__BB0_18:
	setp.gt.u32 	%p22, %r10, 99;
	@%p22 bra 	$L__BB0_20;
	add.s32 	%r43, %r19, %r4;
	cvt.u64.u32 	%rd23, %r43;
	add.s64 	%rd24, %rd1, %rd23;
	ld.global.nc.u8 	%rs49, [%rd24];
	cvt.u16.u8 	%rs50, %rs49;
	ld.global.nc.u8 	%rs51, [%rd4+114688];
	cvt.u16.u8 	%rs52, %rs51;
	mad.lo.s16 	%rs58, %rs52, %rs50, %rs58;
$L__BB0_20:
	@%p23 bra 	$L__BB0_22;
	add.s32 	%r44, %r19, %r9;
	cvt.u64.u32 	%rd25, %r44;
	add.s64 	%rd26, %rd1, %rd25;
	ld.global.nc.u8 	%rs53, [%rd26];
	cvt.u16.u8 	%rs54, %rs53;
	ld.global.nc.u8 	%rs55, [%rd4+131072];
	cvt.u16.u8 	%rs56, %rs55;
	mad.lo.s16 	%rs58, %rs56, %rs54, %rs58;
$L__BB0_22:
	add.s32 	%r48, %r48, 1;
	setp.ne.s32 	%p24, %r48, 128;
	@%p24 bra 	$L__BB0_4;
	add.s32 	%r45, %r13, %r47;
	cvt.s64.s32 	%rd27, %r45;
	add.s64 	%rd28, %rd2, %rd27;
	st.global.u8 	[%rd28], %rs58;
	add.s32 	%r47, %r47, 1;
	setp.ne.s32 	%p25, %r47, 128;
	@%p25 bra 	$L__BB0_3;
	add.s32 	%r46, %r46, 1;
	setp.ne.s32 	%p26, %r46, 128;
	@%p26 bra 	$L__BB0_2;
$L__BB0_25:
	ret;

}
	// .globl	_Z18cuda_im2col_kernelPhPKhiii
.visible .entry _Z18cuda_im2col_kernelPhPKhiii(
	.param .u64 .ptr .align 1 _Z18cuda_im2col_kernelPhPKhiii_param_0,
	.param .u64 .ptr .align 1 _Z18cuda_im2col_kernelPhPKhiii_param_1,
	.param .u32 _Z18cuda_im2col_kernelPhPKhiii_param_2,
	.param .u32 _Z18cuda_im2col_kernelPhPKhiii_param_3,
	.param .u32 _Z18cuda_im2col_kernelPhPKhiii_param_4
)
{
	.reg .pred 	%p<4>;
	.reg .b16 	%rs<10>;
	.reg .b32 	%r<15>;
	.reg .b64 	%rd<9>;

	ld.param.u64 	%rd1, [_Z18cuda_im2col_kernelPhPKhiii_param_0];
	ld.param.u64 	%rd2, [_Z18cuda_im2col_kernelPhPKhiii_param_1];
	ld.param.u32 	%r5, [_Z18cuda_im2col_kernelPhPKhiii_param_2];
	ld.param.u32 	%r6, [_Z18cuda_im2col_kernelPhPKhiii_param_3];
	ld.param.u32 	%r7, [_Z18cuda_im2col_kernelPhPKhiii_param_4];
	mov.u32 	%r1, %ctaid.x;
	mov.u32 	%r2, %ctaid.y;
	mov.u32 	%r3, %ctaid.z;
	mov.u32 	%r8, %tid.x;
	mad.lo.s32 	%r9, %r5, %r1, %r8;
	mad.lo.s32 	%r10, %r6, %r2, %r9;
	mad.lo.s32 	%r4, %r7, %r3, %r10;
	cvt.u16.u32 	%rs4, %r2;
	setp.gt.u32 	%p1, %r2, 9999;
	mul.lo.s16 	%rs5, %rs4, 23593;
	shl.b16 	%rs6, %rs5, 14;
	shr.u16 	%rs7, %rs5, 2;
	or.b16  	%rs8, %rs7, %rs6;
	setp.lt.u16 	%p2, %rs8, 656;
	mov.b16 	%rs9, 0;
	or.pred  	%p3, %p1, %p2;
	@%p3 bra 	$L__BB1_2;
	cvta.to.global.u64 	%rd3, %rd2;
	shl.b32 	%r11, %r2, 7;
	mad.lo.s32 	%r12, %r1, 1280000, %r3;
	add.s32 	%r13, %r11, %r12;
	add.s32 	%r14, %r13, -128;
	cvt.s64.s32 	%rd4, %r14;
	add.s64 	%rd5, %rd3, %rd4;
	ld.global.u8 	%rs9, [%rd5];
$L__BB1_2:
	cvta.to.global.u64 	%rd6, %rd1;
	cvt.s64.s32 	%rd7, %r4;
	add.s64 	%rd8, %rd6, %rd7;
	st.global.u8 	[%rd8], %rs9;
	ret;

}


// ===== COMPILED SASS (sm_100) =====

	.target	sm_100

	.elftype	@"ET_EXEC"


//--------------------- .note.nv.tkinfo           --------------------------
	.section	.note.nv.tkinfo,"",@"SHT_NOTE"
	.sectionflags	@"SHF_NOTE_NV_TKINFO"
	.tkinfo
        /*0018*/ 	.word	0x00000002
        /*0030*/ 	.string	""
        /*0030*/ 	.string	"ptxas"
        /*0030*/ 	.string	"Cuda compilation tools, release 13.0, V13.0.88"
        /*0030*/ 	.string	"Build cuda_13.0.r13.0/compiler.36424714_0"
        /*0030*/ 	.string	"-arch sm_100 -m 64 "



//--------------------- .note.nv.cuinfo           --------------------------
	.section	.note.nv.cuinfo,"",@"SHT_NOTE"
	.sectionflags	@"SHF_NOTE_NV_CUINFO"
        /*0018*/ 	.short	0x0002
        /*001a*/ 	.short	0x0064
        /*001c*/ 	.short	0x0082
	.zero		2


//--------------------- .nv.info                  --------------------------
	.section	.nv.info,"",@"SHT_CUDA_INFO"
	.align	4


	//----- nvinfo : EIATTR_REGCOUNT
	.align		4
        /*0000*/ 	.byte	0x04, 0x2f
        /*0002*/ 	.short	(.L_1 - .L_0)
	.align		4
.L_0:
        /*0004*/ 	.word	index@(_Z18conv2d_cuda_kernelPKhS0_Ph)
        /*0008*/ 	.word	0x00000020


	//----- nvinfo : EIATTR_FRAME_SIZE
	.align		4
.L_1:
        /*000c*/ 	.byte	0x04, 0x11
        /*000e*/ 	.short	(.L_3 - .L_2)
	.align		4
.L_2:
        /*0010*/ 	.word	index@(_Z18conv2d_cuda_kernelPKhS0_Ph)
        /*0014*/ 	.word	0x00000000


	//----- nvinfo : EIATTR_REGCOUNT
	.align		4
.L_3:
        /*0018*/ 	.byte	0x04, 0x2f
        /*001a*/ 	.short	(.L_5 - .L_4)
	.align		4
.L_4:
        /*001c*/ 	.word	index@(_Z18cuda_im2col_kernelPhPKhiii)
        /*0020*/ 	.word	0x0000000e


	//----- nvinfo : EIATTR_FRAME_SIZE
	.align		4
.L_5:
        /*0024*/ 	.byte	0x04, 0x11
        /*0026*/ 	.short	(.L_7 - .L_6)
	.align		4
.L_6:
        /*0028*/ 	.word	index@(_Z18cuda_im2col_kernelPhPKhiii)
        /*002c*/ 	.word	0x00000000


	//----- nvinfo : EIATTR_MIN_STACK_SIZE
	.align		4
.L_7:
        /*0030*/ 	.byte	0x04, 0x12
        /*0032*/ 	.short	(.L_9 - .L_8)
	.align		4
.L_8:
        /*0034*/ 	.word	index@(_Z18cuda_im2col_kernelPhPKhiii)
        /*0038*/ 	.word	0x00000000


	//----- nvinfo : EIATTR_MIN_STACK_SIZE
	.align		4
.L_9:
        /*003c*/ 	.byte	0x04, 0x12
        /*003e*/ 	.short	(.L_11 - .L_10)
	.align		4
.L_10:
        /*0040*/ 	.word	index@(_Z18conv2d_cuda_kernelPKhS0_Ph)
        /*0044*/ 	.word	0x00000000
.L_11:


//--------------------- .nv.compat                --------------------------
	.section	.nv.compat,"",@"SHT_CUDA_COMPAT_INFO"
	.align	4
        /*0000*/ 	.byte	0x02, 0x09, 0x00, 0x00, 0x02, 0x02, 0x01, 0x00, 0x02, 0x05, 0x05, 0x00, 0x03, 0x07, 0x01, 0x01
        /*0010*/ 	.byte	0x02, 0x03, 0x00, 0x00, 0x02, 0x06, 0x01, 0x00, 0x04, 0x0b, 0x08, 0x00, 0x09, 0x00, 0x00, 0x00
        /*0020*/ 	.byte	0x00, 0x00, 0x00, 0x00


//--------------------- .nv.info._Z18cuda_im2col_kernelPhPKhiii --------------------------
	.section	.nv.info._Z18cuda_im2col_kernelPhPKhiii,"",@"SHT_CUDA_INFO"
	.sectionflags	@""
	.align	4


	//----- nvinfo : EIATTR_CUDA_API_VERSION
	.align		4
        /*0000*/ 	.byte	0x04, 0x37
        /*0002*/ 	.short	(.L_13 - .L_12)
.L_12:
        /*0004*/ 	.word	0x00000082


	//----- nvinfo : EIATTR_KPARAM_INFO
	.align		4
.L_13:
        /*0008*/ 	.byte	0x04, 0x17
        /*000a*/ 	.short	(.L_15 - .L_14)
.L_14:
        /*000c*/ 	.word	0x00000000
        /*0010*/ 	.short	0x0004
        /*0012*/ 	.short	0x0018
        /*0014*/ 	.byte	0x00, 0xf0, 0x11, 0x00


	//----- nvinfo : EIATTR_KPARAM_INFO
	.align		4
.L_15:
        /*0018*/ 	.byte	0x04, 0x17
        /*001a*/ 	.short	(.L_17 - .L_16)
.L_16:
        /*001c*/ 	.word	0x00000000
        /*0020*/ 	.short	0x0003
        /*0022*/ 	.short	0x0014
        /*0024*/ 	.byte	0x00, 0xf0, 0x11, 0x00


	//----- nvinfo : EIATTR_KPARAM_INFO
	.align		4
.L_17:
        /*0028*/ 	.byte	0x04, 0x17
        /*002a*/ 	.short	(.L_19 - .L_18)
.L_18:
        /*002c*/ 	.word	0x00000000
        /*0030*/ 	.short	0x0002
        /*0032*/ 	.short	0x0010
        /*0034*/ 	.byte	0x00, 0xf0, 0x11, 0x00


	//----- nvinfo : EIATTR_KPARAM_INFO
	.align		4
.L_19:
        /*0038*/ 	.byte	0x04, 0x17
        /*003a*/ 	.short	(.L_21 - .L_20)
.L_20:
        /*003c*/ 	.word	0x00000000
        /*0040*/ 	.short	0x0001
        /*0042*/ 	.short	0x0008
        /*0044*/ 	.byte	0x00, 0xf5, 0x21, 0x00


	//----- nvinfo : EIATTR_KPARAM_INFO
	.align		4
.L_21:
        /*0048*/ 	.byte	0x04, 0x17
        /*004a*/ 	.short	(.L_23 - .L_22)
.L_22:
        /*004c*/ 	.word	0x00000000
        /*0050*/ 	.short	0x0000
        /*0052*/ 	.short	0x0000
        /*0054*/ 	.byte	0x00, 0xf5, 0x21, 0x00


	//----- nvinfo : EIATTR_SPARSE_MMA_MASK
	.align		4
.L_23:
        /*0058*/ 	.byte	0x03, 0x50
        /*005a*/ 	.short	0x0000


	//----- nvinfo : EIATTR_MAXREG_COUNT
	.align		4
        /*005c*/ 	.byte	0x03, 0x1b
        /*005e*/ 	.short	0x00ff


	//----- nvinfo : EIATTR_MERCURY_ISA_VERSION
	.align		4
        /*0060*/ 	.byte	0x03, 0x5f
        /*0062*/ 	.short	0x0101


	//----- nvinfo : EIATTR_VRC_CTA_INIT_COUNT
	.align		4
        /*0064*/ 	.byte	0x02, 0x4a
	.zero		1
	.zero		1


	//----- nvinfo : EIATTR_EXIT_INSTR_OFFSETS
	.align		4
        /*0068*/ 	.byte	0x04, 0x1c
        /*006a*/ 	.short	(.L_25 - .L_24)


	//   ....[0]....
.L_24:
        /*006c*/ 	.word	0x000001f0


	//----- nvinfo : EIATTR_CBANK_PARAM_SIZE
	.align		4
.L_25:
        /*0070*/ 	.byte	0x03, 0x19
        /*0072*/ 	.short	0x001c


	//----- nvinfo : EIATTR_PARAM_CBANK
	.align		4
        /*0074*/ 	.byte	0x04, 0x0a
        /*0076*/ 	.short	(.L_27 - .L_26)
	.align		4
.L_26:
        /*0078*/ 	.word	index@(.nv.constant0._Z18cuda_im2col_kernelPhPKhiii)
        /*007c*/ 	.short	0x0380
        /*007e*/ 	.short	0x001c


	//----- nvinfo : EIATTR_SW_WAR
	.align		4
.L_27:
        /*0080*/ 	.byte	0x04, 0x36
        /*0082*/ 	.short	(.L_29 - .L_28)
.L_28:
        /*0084*/ 	.word	0x00000008
.L_29:


//--------------------- .nv.info._Z18conv2d_cuda_kernelPKhS0_Ph --------------------------
	.section	.nv.info._Z18conv2d_cuda_kernelPKhS0_Ph,"",@"SHT_CUDA_INFO"
	.sectionflags	@""
	.align	4


	//----- nvinfo : EIATTR_CUDA_API_VERSION
	.align		4
        /*0000*/ 	.byte	0x04, 0x37
        /*0002*/ 	.short	(.L_31 - .L_30)
.L_30:
        /*0004*/ 	.word	0x00000082


	//----- nvinfo : EIATTR_KPARAM_INFO
	.align		4
.L_31:
        /*0008*/ 	.byte	0x04, 0x17
        /*000a*/ 	.short	(.L_33 - .L_32)
.L_32:
        /*000c*/ 	.word	0x00000000
        /*0010*/ 	.short	0x0002
        /*0012*/ 	.short	0x0010
        /*0014*/ 	.byte	0x00, 0xf5, 0x21, 0x00


	//----- nvinfo : EIATTR_KPARAM_INFO
	.align		4
.L_33:
        /*0018*/ 	.byte	0x04, 0x17
        /*001a*/ 	.short	(.L_35 - .L_34)
.L_34:
        /*001c*/ 	.word	0x00000000
        /*0020*/ 	.short	0x0001
        /*0022*/ 	.short	0x0008
        /*0024*/ 	.byte	0x00, 0xf5, 0x21, 0x00


	//----- nvinfo : EIATTR_KPARAM_INFO
	.align		4
.L_35:
        /*0028*/ 	.byte	0x04, 0x17
        /*002a*/ 	.short	(.L_37 - .L_36)
.L_36:
        /*002c*/ 	.word	0x00000000
        /*0030*/ 	.short	0x0000
        /*0032*/ 	.short	0x0000
        /*0034*/ 	.byte	0x00, 0xf5, 0x21, 0x00


	//----- nvinfo : EIATTR_SPARSE_MMA_MASK
	.align		4
.L_37:
        /*0038*/ 	.byte	0x03, 0x50
        /*003a*/ 	.short	0x0000


	//----- nvinfo : EIATTR_MAXREG_COUNT
	.align		4
        /*003c*/ 	.byte	0x03, 0x1b
        /*003e*/ 	.short	0x00ff


	//----- nvinfo : EIATTR_MERCURY_ISA_VERSION
	.align		4
        /*0040*/ 	.byte	0x03, 0x5f
        /*0042*/ 	.short	0x0101


	//----- nvinfo : EIATTR_VRC_CTA_INIT_COUNT
	.align		4
        /*0044*/ 	.byte	0x02, 0x4a
	.zero		1
	.zero		1


	//----- nvinfo : EIATTR_EXIT_INSTR_OFFSETS
	.align		4
        /*0048*/ 	.byte	0x04, 0x1c
        /*004a*/ 	.short	(.L_39 - .L_38)


	//   ....[0]....
.L_38:
        /*004c*/ 	.word	0x00000090


	//   ....[1]....
        /*0050*/ 	.word	0x000008e0


	//----- nvinfo : EIATTR_CBANK_PARAM_SIZE
	.align		4
.L_39:
        /*0054*/ 	.byte	0x03, 0x19
        /*0056*/ 	.short	0x0018


	//----- nvinfo : EIATTR_PARAM_CBANK
	.align		4
        /*0058*/ 	.byte	0x04, 0x0a
        /*005a*/ 	.short	(.L_41 - .L_40)
	.align		4
.L_40:
        /*005c*/ 	.word	index@(.nv.constant0._Z18conv2d_cuda_kernelPKhS0_Ph)
        /*0060*/ 	.short	0x0380
        /*0062*/ 	.short	0x0018


	//----- nvinfo : EIATTR_SW_WAR
	.align		4
.L_41:
        /*0064*/ 	.byte	0x04, 0x36
        /*0066*/ 	.short	(.L_43 - .L_42)
.L_42:
        /*0068*/ 	.word	0x00000008
.L_43:


//--------------------- .nv.callgraph             --------------------------
	.section	.nv.callgraph,"",@"SHT_CUDA_CALLGRAPH"
	.align	4
	.sectionentsize	8
	.align		4
        /*0000*/ 	.word	0x00000000
	.align		4
        /*0004*/ 	.word	0xffffffff
	.align		4
        /*0008*/ 	.word	0x00000000
	.align		4
        /*000c*/ 	.word	0xfffffffe
	.align		4
        /*0010*/ 	.word	0x00000000
	.align		4
        /*0014*/ 	.word	0xfffffffd
	.align		4
        /*0018*/ 	.word	0x00000000
	.align		4
        /*001c*/ 	.word	0xfffffffc


//--------------------- .text._Z18cuda_im2col_kernelPhPKhiii --------------------------
	.section	.text._Z18cuda_im2col_kernelPhPKhiii,"ax",@progbits
	.align	128
        .global         _Z18cuda_im2col_kernelPhPKhiii
        .type           _Z18cuda_im2col_kernelPhPKhiii,@function
        .size           _Z18cuda_im2col_kernelPhPKhiii,(.L_x_5 - _Z18cuda_im2col_kernelPhPKhiii)
        .other          _Z18cuda_im2col_kernelPhPKhiii,@"STO_CUDA_ENTRY STV_DEFAULT"
_Z18cuda_im2col_kernelPhPKhiii:
.text._Z18cuda_im2col_kernelPhPKhiii:
[----:B------:R-:W-:Y:S01]  /*0000*/  LDC R1, c[0x0][0x37c] ;  /* 0x0000df00ff017b82 */ /* 0x000fe20000000800 */
[----:B------:R-:W0:Y:S01]  /*0010*/  S2R R5, SR_CTAID.Y ;  /* 0x0000000000057919 */ /* 0x000e220000002600 */
[----:B------:R-:W1:Y:S01]  /*0020*/  LDCU.64 UR4, c[0x0][0x358] ;  /* 0x00006b00ff0477ac */ /* 0x000e620008000a00 */
[----:B------:R-:W-:Y:S01]  /*0030*/  PRMT R7, RZ, 0x7610, R7 ;  /* 0x00007610ff077816 */ /* 0x000fe20000000007 */
[----:B------:R-:W2:Y:S01]  /*0040*/  S2R R4, SR_CTAID.X ;  /* 0x0000000000047919 */ /* 0x000ea20000002500 */
[----:B------:R-:W3:Y:S01]  /*0050*/  LDCU.64 UR6, c[0x0][0x390] ;  /* 0x00007200ff0677ac */ /* 0x000ee20008000a00 */
[----:B------:R-:W2:Y:S01]  /*0060*/  S2R R9, SR_CTAID.Z ;  /* 0x0000000000097919 */ /* 0x000ea20000002700 */
[----:B------:R-:W4:Y:S01]  /*0070*/  LDCU UR8, c[0x0][0x398] ;  /* 0x00007300ff0877ac */ /* 0x000f220008000800 */
[----:B------:R-:W3:Y:S01]  /*0080*/  S2R R11, SR_TID.X ;  /* 0x00000000000b7919 */ /* 0x000ee20000002100 */
[----:B------:R-:W5:Y:S01]  /*0090*/  LDCU.64 UR10, c[0x0][0x380] ;  /* 0x00007000ff0a77ac */ /* 0x000f620008000a00 */
[----:B0-----:R-:W-:-:S05]  /*00a0*/  PRMT R2, R5, 0x9910, RZ ;  /* 0x0000991005027816 */ /* 0x001fca00000000ff */
[----:B------:R-:W-:-:S05]  /*00b0*/  IMAD R0, R2, 0x5c29, RZ ;  /* 0x00005c2902007824 */ /* 0x000fca00078e02ff */
[----:B------:R-:W-:Y:S01]  /*00c0*/  LOP3.LUT R3, R0, 0xffff, RZ, 0xc0, !PT ;  /* 0x0000ffff00037812 */ /* 0x000fe200078ec0ff */
[----:B------:R-:W-:-:S03]  /*00d0*/  IMAD R0, R2, 0x170a4000, RZ ;  /* 0x170a400002007824 */ /* 0x000fc600078e02ff */
[----:B------:R-:W-:-:S04]  /*00e0*/  SHF.R.U32.HI R3, RZ, 0x2, R3 ;  /* 0x00000002ff037819 */ /* 0x000fc80000011603 */
[----:B------:R-:W-:-:S04]  /*00f0*/  LOP3.LUT R0, R3, 0xffff, R0, 0xc8, !PT ;  /* 0x0000ffff03007812 */ /* 0x000fc800078ec800 */
[----:B------:R-:W-:-:S04]  /*0100*/  ISETP.GE.U32.AND P0, PT, R0, 0x290, PT ;  /* 0x000002900000780c */ /* 0x000fc80003f06070 */
[----:B------:R-:W-:-:S13]  /*0110*/  ISETP.GT.U32.OR P0, PT, R5, 0x270f, !P0 ;  /* 0x0000270f0500780c */ /* 0x000fda0004704470 */
[----:B------:R-:W0:Y:S01]  /*0120*/  @!P0 LDC.64 R2, c[0x0][0x388] ;  /* 0x0000e200ff028b82 */ /* 0x000e220000000a00 */
[----:B--2---:R-:W-:-:S04]  /*0130*/  @!P0 IMAD R0, R4, 0x138800, R9 ;  /* 0x0013880004008824 */ /* 0x004fc800078e0209 */
[----:B------:R-:W-:-:S04]  /*0140*/  @!P0 IMAD R0, R5, 0x80, R0 ;  /* 0x0000008005008824 */ /* 0x000fc800078e0200 */
[----:B------:R-:W-:-:S05]  /*0150*/  @!P0 VIADD R0, R0, 0xffffff80 ;  /* 0xffffff8000008836 */ /* 0x000fca0000000000 */
[----:B0-----:R-:W-:-:S04]  /*0160*/  @!P0 IADD3 R2, P1, PT, R0, R2, RZ ;  /* 0x0000000200028210 */ /* 0x001fc80007f3e0ff */
[----:B------:R-:W-:-:S05]  /*0170*/  @!P0 LEA.HI.X.SX32 R3, R0, R3, 0x1, P1 ;  /* 0x0000000300038211 */ /* 0x000fca00008f0eff */
[----:B-1----:R-:W2:Y:S01]  /*0180*/  @!P0 LDG.E.U8 R7, desc[UR4][R2.64] ;  /* 0x0000000402078981 */ /* 0x002ea2000c1e1100 */
[----:B---3--:R-:W-:-:S04]  /*0190*/  IMAD R0, R4, UR6, R11 ;  /* 0x0000000604007c24 */ /* 0x008fc8000f8e020b */
[----:B------:R-:W-:-:S04]  /*01a0*/  IMAD R0, R5, UR7, R0 ;  /* 0x0000000705007c24 */ /* 0x000fc8000f8e0200 */
[----:B----4-:R-:W-:-:S05]  /*01b0*/  IMAD R0, R9, UR8, R0 ;  /* 0x0000000809007c24 */ /* 0x010fca000f8e0200 */
[----:B-----5:R-:W-:-:S04]  /*01c0*/  IADD3 R4, P0, PT, R0, UR10, RZ ;  /* 0x0000000a00047c10 */ /* 0x020fc8000ff1e0ff */
[----:B------:R-:W-:-:S05]  /*01d0*/  LEA.HI.X.SX32 R5, R0, UR11, 0x1, P0 ;  /* 0x0000000b00057c11 */ /* 0x000fca00080f0eff */
[----:B--2---:R-:W-:Y:S01]  /*01e0*/  STG.E.U8 desc[UR4][R4.64], R7 ;  /* 0x0000000704007986 */ /* 0x004fe2000c101104 */
[----:B------:R-:W-:Y:S05]  /*01f0*/  EXIT ;  /* 0x000000000000794d */ /* 0x000fea0003800000 */
.L_x_0:
[----:B------:R-:W-:-:S00]  /*0200*/  BRA `(.L_x_0) ;  /* 0xfffffffc00fc7947 */ /* 0x000fc0000383ffff */
[----:B------:R-:W-:-:S00]  /*0210*/  NOP ;  /* 0x0000000000007918 */ /* 0x000fc00000000000 */
        /* <DEDUP_REMOVED lines=14> */
.L_x_5:


//--------------------- .text._Z18conv2d_cuda_kernelPKhS0_Ph --------------------------
	.section	.text._Z18conv2d_cuda_kernelPKhS0_Ph,"ax",@progbits
	.align	128
        .global         _Z18conv2d_cuda_kernelPKhS0_Ph
        .type           _Z18conv2d_cuda_kernelPKhS0_Ph,@function
        .size           _Z18conv2d_cuda_kernelPKhS0_Ph,(.L_x_6 - _Z18conv2d_cuda_kernelPKhS0_Ph)
        .other          _Z18conv2d_cuda_kernelPKhS0_Ph,@"STO_CUDA_ENTRY STV_DEFAULT"
_Z18conv2d_cuda_kernelPKhS0_Ph:
.text._Z18conv2d_cuda_kernelPKhS0_Ph:
[----:B------:R-:W-:Y:S01]  /*0000*/  LDC R1, c[0x0][0x37c] ;  /* 0x0000df00ff017b82 */ /* 0x000fe20000000800 */
[----:B------:R-:W0:Y:S01]  /*0010*/  S2R R2, SR_CTAID.Y ;  /* 0x0000000000027919 */ /* 0x000e220000002600 */
[----:B------:R-:W0:Y:S01]  /*0020*/  S2R R5, SR_TID.Y ;  /* 0x0000000000057919 */ /* 0x000e220000002200 */
[----:B------:R-:W1:Y:S01]  /*0030*/  S2R R0, SR_CTAID.X ;  /* 0x0000000000007919 */ /* 0x000e620000002500 */
[----:B------:R-:W1:Y:S01]  /*0040*/  S2R R3, SR_TID.X ;  /* 0x0000000000037919 */ /* 0x000e620000002100 */
[----:B0-----:R-:W-:-:S05]  /*0050*/  IMAD R2, R2, 0x10, R5 ;  /* 0x0000001002027824 */ /* 0x001fca00078e0205 */
[----:B------:R-:W-:Y:S01]  /*0060*/  ISETP.GT.U32.AND P0, PT, R2, 0x63, PT ;  /* 0x000000630200780c */ /* 0x000fe20003f04070 */
[----:B-1----:R-:W-:-:S05]  /*0070*/  IMAD R0, R0, 0x10, R3 ;  /* 0x0000001000007824 */ /* 0x002fca00078e0203 */
[----:B------:R-:W-:-:S13]  /*0080*/  ISETP.GT.OR P0, PT, R0, 0x63, P0 ;  /* 0x000000630000780c */ /* 0x000fda0000704670 */
[----:B------:R-:W-:Y:S05]  /*0090*/  @P0 EXIT ;  /* 0x000000000000094d */ /* 0x000fea0003800000 */
[C---:B------:R-:W-:Y:S01]  /*00a0*/  ISETP.GE.U32.AND P2, PT, R2.reuse, 0x63, PT ;  /* 0x000000630200780c */ /* 0x040fe20003f46070 */
[C---:B------:R-:W-:Y:S01]  /*00b0*/  IMAD.SHL.U32 R3, R2.reuse, 0x80, RZ ;  /* 0x0000008002037824 */ /* 0x040fe200078e00ff */
[----:B------:R-:W0:Y:S01]  /*00c0*/  LDCU.64 UR4, c[0x0][0x358] ;  /* 0x00006b00ff0477ac */ /* 0x000e220008000a00 */
[----:B------:R-:W-:Y:S01]  /*00d0*/  VIADD R2, R2, 0xffffffff ;  /* 0xffffffff02027836 */ /* 0x000fe20000000000 */
[C---:B------:R-:W-:Y:S01]  /*00e0*/  ISETP.LT.U32.AND P1, PT, R0.reuse, 0x64, !P2 ;  /* 0x000000640000780c */ /* 0x040fe20005721070 */
[C---:B------:R-:W-:Y:S02]  /*00f0*/  VIADD R4, R0.reuse, 0xffffffff ;  /* 0xffffffff00047836 */ /* 0x040fe40000000000 */
[----:B------:R-:W-:Y:S01]  /*0100*/  VIADD R5, R0, 0x1 ;  /* 0x0000000100057836 */ /* 0x000fe20000000000 */
[----:B------:R-:W-:Y:S01]  /*0110*/  ISETP.GE.U32.AND P5, PT, R2, 0x64, PT ;  /* 0x000000640200780c */ /* 0x000fe20003fa6070 */
[----:B------:R-:W-:Y:S01]  /*0120*/  IMAD.MOV.U32 R7, RZ, RZ, 0x3200 ;  /* 0x00003200ff077424 */ /* 0x000fe200078e00ff */
[C---:B------:R-:W-:Y:S01]  /*0130*/  ISETP.LT.U32.AND P0, PT, R4.reuse, 0x64, !P2 ;  /* 0x000000640400780c */ /* 0x040fe20005701070 */
[----:B------:R-:W-:Y:S01]  /*0140*/  IMAD.MOV.U32 R6, RZ, RZ, RZ ;  /* 0x000000ffff067224 */ /* 0x000fe200078e00ff */
[----:B------:R-:W-:Y:S01]  /*0150*/  ISETP.LT.U32.AND P3, PT, R4, 0x64, !P5 ;  /* 0x000000640400780c */ /* 0x000fe20006f61070 */
[C---:B------:R-:W-:Y:S01]  /*0160*/  IMAD R7, R0.reuse, R7, -0x3200 ;  /* 0xffffce0000077424 */ /* 0x040fe200078e0207 */
[C---:B------:R-:W-:Y:S01]  /*0170*/  ISETP.LT.U32.AND P4, PT, R0.reuse, 0x64, !P5 ;  /* 0x000000640000780c */ /* 0x040fe20006f81070 */
[----:B------:R-:W-:Y:S01]  /*0180*/  IMAD R9, R0, 0x3200, R3 ;  /* 0x0000320000097824 */ /* 0x000fe200078e0203 */
[----:B------:R-:W-:Y:S01]  /*0190*/  ISETP.LT.U32.AND P2, PT, R5, 0x64, !P2 ;  /* 0x000000640500780c */ /* 0x000fe20005741070 */
[----:B------:R-:W-:Y:S01]  /*01a0*/  VIADD R8, R3, 0x80 ;  /* 0x0000008003087836 */ /* 0x000fe20000000000 */
[----:B------:R-:W-:-:S13]  /*01b0*/  ISETP.LT.U32.AND P5, PT, R5, 0x64, !P5 ;  /* 0x000000640500780c */ /* 0x000fda0006fa1070 */
.L_x_3:
[----:B------:R-:W-:Y:S02]  /*01c0*/  IMAD R10, R6, 0x138800, R9 ;  /* 0x00138800060a7824 */ /* 0x000fe400078e0209 */
[----:B-1----:R-:W-:-:S07]  /*01d0*/  IMAD.MOV.U32 R11, RZ, RZ, RZ ;  /* 0x000000ffff0b7224 */ /* 0x002fce00078e00ff */
.L_x_2:
[----:B-1----:R-:W-:Y:S01]  /*01e0*/  PRMT R12, RZ, 0x7610, R12 ;  /* 0x00007610ff0c7816 */ /* 0x002fe2000000000c */
[----:B------:R-:W-:Y:S01]  /*01f0*/  IMAD.MOV.U32 R13, RZ, RZ, RZ ;  /* 0x000000ffff0d7224 */ /* 0x000fe200078e00ff */
[----:B------:R-:W1:Y:S06]  /*0200*/  LDCU.64 UR6, c[0x0][0x388] ;  /* 0x00007100ff0677ac */ /* 0x000e6c0008000a00 */
.L_x_1:
[----:B------:R-:W2:Y:S01]  /*0210*/  @P3 LDC.64 R14, c[0x0][0x380] ;  /* 0x0000e000ff0e3b82 */ /* 0x000ea20000000a00 */
[----:B------:R-:W-:Y:S01]  /*0220*/  IMAD R22, R6, 0x138800, R13 ;  /* 0x0013880006167824 */ /* 0x000fe200078e020d */
[----:B------:R-:W-:Y:S01]  /*0230*/  P2R R16, PR, RZ, 0x4 ;  /* 0x00000004ff107803 */ /* 0x000fe20000000000 */
[----:B------:R-:W-:Y:S02]  /*0240*/  IMAD R20, R13, 0x80, R11 ;  /* 0x000000800d147824 */ /* 0x000fe400078e020b */
[----:B------:R-:W-:-:S04]  /*0250*/  IMAD.IADD R19, R7, 0x1, R22 ;  /* 0x0000000107137824 */ /* 0x000fc800078e0216 */
[----:B------:R-:W-:-:S05]  /*0260*/  @P3 IMAD R25, R2, 0x80, R19 ;  /* 0x0000008002193824 */ /* 0x000fca00078e0213 */
[----:B--2---:R-:W-:-:S05]  /*0270*/  @P3 IADD3 R24, P6, PT, R25, R14, RZ ;  /* 0x0000000e19183210 */ /* 0x004fca0007fde0ff */
[----:B------:R-:W-:Y:S01]  /*0280*/  @P3 IMAD.X R25, RZ, RZ, R15, P6 ;  /* 0x000000ffff193224 */ /* 0x000fe200030e060f */
[----:B-1----:R-:W-:-:S04]  /*0290*/  IADD3 R20, P6, PT, R20, UR6, RZ ;  /* 0x0000000614147c10 */ /* 0x002fc8000ffde0ff */
[----:B0-----:R0:W2:Y:S01]  /*02a0*/  @P3 LDG.E.U8.CONSTANT R24, desc[UR4][R24.64] ;  /* 0x0000000418183981 */ /* 0x0010a2000c1e9100 */
[----:B------:R-:W-:Y:S01]  /*02b0*/  IMAD.X R21, RZ, RZ, UR7, P6 ;  /* 0x00000007ff157e24 */ /* 0x000fe2000b0e06ff */
[----:B------:R-:W-:-:S13]  /*02c0*/  ISETP.GT.U32.AND P6, PT, R4, 0x63, PT ;  /* 0x000000630400780c */ /* 0x000fda0003fc4070 */
[----:B------:R-:W1:Y:S01]  /*02d0*/  @!P6 LDC.64 R14, c[0x0][0x380] ;  /* 0x0000e000ff0eeb82 */ /* 0x000e620000000a00 */
[----:B------:R-:W-:Y:S01]  /*02e0*/  @!P6 IMAD.IADD R27, R3, 0x1, R19 ;  /* 0x00000001031be824 */ /* 0x000fe200078e0213 */
[----:B------:R-:W3:Y:S04]  /*02f0*/  @!P6 LDG.E.U8.CONSTANT R23, desc[UR4][R20.64+0x4000] ;  /* 0x004000041417e981 */ /* 0x000ee8000c1e9100 */
[----:B-1----:R-:W-:-:S05]  /*0300*/  @!P6 IADD3 R26, P2, PT, R27, R14, RZ ;  /* 0x0000000e1b1ae210 */ /* 0x002fca0007f5e0ff */
[----:B------:R-:W-:Y:S01]  /*0310*/  @!P6 IMAD.X R27, RZ, RZ, R15, P2 ;  /* 0x000000ffff1be224 */ /* 0x000fe200010e060f */
[----:B------:R-:W-:Y:S01]  /*0320*/  @P3 PRMT R14, R12, 0x9910, RZ ;  /* 0x000099100c0e3816 */ /* 0x000fe200000000ff */
[----:B------:R-:W2:Y:S01]  /*0330*/  @P3 LDG.E.U8.CONSTANT R15, desc[UR4][R20.64] ;  /* 0x00000004140f3981 */ /* 0x000ea2000c1e9100 */
[----:B------:R-:W-:-:S03]  /*0340*/  ISETP.NE.AND P2, PT, R16, RZ, PT ;  /* 0x000000ff1000720c */ /* 0x000fc60003f45270 */
[----:B------:R-:W3:Y:S01]  /*0350*/  @!P6 LDG.E.U8.CONSTANT R26, desc[UR4][R26.64] ;  /* 0x000000041a1ae981 */ /* 0x000ee2000c1e9100 */
[----:B0-----:R-:W-:Y:S01]  /*0360*/  @P0 IMAD.IADD R25, R8, 0x1, R19 ;  /* 0x0000000108190824 */ /* 0x001fe200078e0213 */
[----:B------:R-:W-:Y:S01]  /*0370*/  P2R R18, PR, RZ, 0x8 ;  /* 0x00000008ff127803 */ /* 0x000fe20000000000 */
[----:B--2---:R-:W-:Y:S02]  /*0380*/  @P3 IMAD R16, R24, R15, R14 ;  /* 0x0000000f18103224 */ /* 0x004fe400078e020e */
[----:B------:R-:W0:Y:S03]  /*0390*/  @P0 LDC.64 R14, c[0x0][0x380] ;  /* 0x0000e000ff0e0b82 */ /* 0x000e260000000a00 */
[----:B------:R-:W-:-:S05]  /*03a0*/  @P3 PRMT R12, R16, 0x7610, R12 ;  /* 0x00007610100c3816 */ /* 0x000fca000000000c */
[----:B------:R-:W1:Y:S01]  /*03b0*/  @P4 LDC.64 R16, c[0x0][0x380] ;  /* 0x0000e000ff104b82 */ /* 0x000e620000000a00 */
[----:B------:R-:W-:-:S05]  /*03c0*/  @!P6 PRMT R28, R12, 0x9910, RZ ;  /* 0x000099100c1ce816 */ /* 0x000fca00000000ff */
[----:B---3--:R-:W-:Y:S02]  /*03d0*/  @!P6 IMAD R24, R26, R23, R28 ;  /* 0x000000171a18e224 */ /* 0x008fe400078e021c */
[----:B------:R-:W-:-:S03]  /*03e0*/  VIADD R23, R19, 0x3200 ;  /* 0x0000320013177836 */ /* 0x000fc60000000000 */
[----:B------:R-:W-:Y:S01]  /*03f0*/  @!P6 PRMT R12, R24, 0x7610, R12 ;  /* 0x00007610180ce816 */ /* 0x000fe2000000000c */
[----:B------:R-:W-:Y:S01]  /*0400*/  @P4 IMAD R27, R2, 0x80, R23 ;  /* 0x00000080021b4824 */ /* 0x000fe200078e0217 */
[----:B0-----:R-:W-:-:S05]  /*0410*/  @P0 IADD3 R24, P6, PT, R25, R14, RZ ;  /* 0x0000000e19180210 */ /* 0x001fca0007fde0ff */
[----:B------:R-:W-:Y:S01]  /*0420*/  @P0 IMAD.X R25, RZ, RZ, R15, P6 ;  /* 0x000000ffff190224 */ /* 0x000fe200030e060f */
[----:B-1----:R-:W-:-:S04]  /*0430*/  @P4 IADD3 R16, P6, PT, R27, R16, RZ ;  /* 0x000000101b104210 */ /* 0x002fc80007fde0ff */
[----:B------:R0:W2:Y:S01]  /*0440*/  @P0 LDG.E.U8.CONSTANT R24, desc[UR4][R24.64] ;  /* 0x0000000418180981 */ /* 0x0000a2000c1e9100 */
[----:B------:R-:W-:Y:S01]  /*0450*/  @P4 IMAD.X R17, RZ, RZ, R17, P6 ;  /* 0x000000ffff114224 */ /* 0x000fe200030e0611 */
[----:B------:R-:W-:-:S04]  /*0460*/  ISETP.GT.U32.AND P6, PT, R0, 0x63, PT ;  /* 0x000000630000780c */ /* 0x000fc80003fc4070 */
[----:B------:R-:W3:Y:S09]  /*0470*/  @P4 LDG.E.U8.CONSTANT R16, desc[UR4][R16.64] ;  /* 0x0000000410104981 */ /* 0x000ef2000c1e9100 */
[----:B------:R-:W1:Y:S01]  /*0480*/  @!P6 LDC.64 R14, c[0x0][0x380] ;  /* 0x0000e000ff0eeb82 */ /* 0x000e620000000a00 */
[----:B------:R-:W-:Y:S01]  /*0490*/  @!P6 IMAD.IADD R27, R9, 0x1, R22 ;  /* 0x00000001091be824 */ /* 0x000fe200078e0216 */
[----:B------:R-:W4:Y:S04]  /*04a0*/  @!P6 LDG.E.U8.CONSTANT R29, desc[UR4][R20.64+0x10000] ;  /* 0x01000004141de981 */ /* 0x000f28000c1e9100 */
[----:B-1----:R-:W-:-:S02]  /*04b0*/  @!P6 IADD3 R26, P3, PT, R27, R14, RZ ;  /* 0x0000000e1b1ae210 */ /* 0x002fc40007f7e0ff */
[----:B------:R-:W2:Y:S03]  /*04c0*/  @P0 LDG.E.U8.CONSTANT R14, desc[UR4][R20.64+0x8000] ;  /* 0x00800004140e0981 */ /* 0x000ea6000c1e9100 */
[----:B------:R-:W-:Y:S02]  /*04d0*/  @!P6 IMAD.X R27, RZ, RZ, R15, P3 ;  /* 0x000000ffff1be224 */ /* 0x000fe400018e060f */
[----:B------:R-:W3:Y:S04]  /*04e0*/  @P4 LDG.E.U8.CONSTANT R15, desc[UR4][R20.64+0xc000] ;  /* 0x00c00004140f4981 */ /* 0x000ee8000c1e9100 */
[----:B------:R-:W4:Y:S01]  /*04f0*/  @!P6 LDG.E.U8.CONSTANT R26, desc[UR4][R26.64] ;  /* 0x000000041a1ae981 */ /* 0x000f22000c1e9100 */
[----:B------:R-:W-:Y:S01]  /*0500*/  @P0 PRMT R22, R12, 0x9910, RZ ;  /* 0x000099100c160816 */ /* 0x000fe200000000ff */
[----:B------:R-:W-:-:S02]  /*0510*/  @P1 IMAD.IADD R23, R8, 0x1, R23 ;  /* 0x0000000108171824 */ /* 0x000fc400078e0217 */
[----:B------:R-:W-:-:S04]  /*0520*/  VIADD R19, R19, 0x6400 ;  /* 0x0000640013137836 */ /* 0x000fc80000000000 */
[----:B0-----:R-:W-:Y:S01]  /*0530*/  @P5 IMAD R25, R2, 0x80, R19 ;  /* 0x0000008002195824 */ /* 0x001fe200078e0213 */
[----:B------:R-:W5:Y:S01]  /*0540*/  @P5 LDG.E.U8.CONSTANT R27, desc[UR4][R20.64+0x18000] ;  /* 0x01800004141b5981 */ /* 0x000f62000c1e9100 */
[----:B--2---:R-:W-:-:S05]  /*0550*/  @P0 IMAD R14, R24, R14, R22 ;  /* 0x0000000e180e0224 */ /* 0x004fca00078e0216 */
[----:B------:R-:W-:-:S04]  /*0560*/  @P0 PRMT R12, R14, 0x7610, R12 ;  /* 0x000076100e0c0816 */ /* 0x000fc8000000000c */
[----:B------:R-:W-:-:S05]  /*0570*/  @P4 PRMT R22, R12, 0x9910, RZ ;  /* 0x000099100c164816 */ /* 0x000fca00000000ff */
[----:B---3--:R-:W-:Y:S02]  /*0580*/  @P4 IMAD R22, R16, R15, R22 ;  /* 0x0000000f10164224 */ /* 0x008fe400078e0216 */
[----:B------:R-:W0:Y:S03]  /*0590*/  @P1 LDC.64 R14, c[0x0][0x380] ;  /* 0x0000e000ff0e1b82 */ /* 0x000e260000000a00 */
[----:B------:R-:W-:-:S05]  /*05a0*/  @P4 PRMT R12, R22, 0x7610, R12 ;  /* 0x00007610160c4816 */ /* 0x000fca000000000c */
[----:B------:R-:W1:Y:S01]  /*05b0*/  @P5 LDC.64 R16, c[0x0][0x380] ;  /* 0x0000e000ff105b82 */ /* 0x000e620000000a00 */
[----:B------:R-:W-:-:S05]  /*05c0*/  @!P6 PRMT R22, R12, 0x9910, RZ ;  /* 0x000099100c16e816 */ /* 0x000fca00000000ff */
[----:B----4-:R-:W-:-:S05]  /*05d0*/  @!P6 IMAD R26, R26, R29, R22 ;  /* 0x0000001d1a1ae224 */ /* 0x010fca00078e0216 */
[----:B------:R-:W-:Y:S02]  /*05e0*/  @!P6 PRMT R12, R26, 0x7610, R12 ;  /* 0x000076101a0ce816 */ /* 0x000fe4000000000c */
[----:B0-----:R-:W-:-:S05]  /*05f0*/  @P1 IADD3 R22, P6, PT, R23, R14, RZ ;  /* 0x0000000e17161210 */ /* 0x001fca0007fde0ff */
[----:B------:R-:W-:Y:S01]  /*0600*/  @P1 IMAD.X R23, RZ, RZ, R15, P6 ;  /* 0x000000ffff171224 */ /* 0x000fe200030e060f */
[----:B-1----:R-:W-:-:S04]  /*0610*/  @P5 IADD3 R16, P6, PT, R25, R16, RZ ;  /* 0x0000001019105210 */ /* 0x002fc80007fde0ff */
[----:B------:R-:W2:Y:S01]  /*0620*/  @P1 LDG.E.U8.CONSTANT R22, desc[UR4][R22.64] ;  /* 0x0000000416161981 */ /* 0x000ea2000c1e9100 */
[----:B------:R-:W-:Y:S01]  /*0630*/  @P5 IMAD.X R17, RZ, RZ, R17, P6 ;  /* 0x000000ffff115224 */ /* 0x000fe200030e0611 */
[----:B------:R-:W-:-:S04]  /*0640*/  ISETP.GT.U32.AND P6, PT, R5, 0x63, PT ;  /* 0x000000630500780c */ /* 0x000fc80003fc4070 */
[----:B------:R0:W5:Y:S09]  /*0650*/  @P5 LDG.E.U8.CONSTANT R16, desc[UR4][R16.64] ;  /* 0x0000000410105981 */ /* 0x000172000c1e9100 */
[----:B------:R-:W1:Y:S01]  /*0660*/  @!P6 LDC.64 R14, c[0x0][0x380] ;  /* 0x0000e000ff0eeb82 */ /* 0x000e620000000a00 */
[----:B------:R-:W-:Y:S01]  /*0670*/  @!P6 IMAD.IADD R25, R3, 0x1, R19 ;  /* 0x000000010319e824 */ /* 0x000fe200078e0213 */
[----:B------:R-:W3:Y:S04]  /*0680*/  @!P6 LDG.E.U8.CONSTANT R29, desc[UR4][R20.64+0x1c000] ;  /* 0x01c00004141de981 */ /* 0x000ee8000c1e9100 */
[----:B-1----:R-:W-:-:S05]  /*0690*/  @!P6 IADD3 R24, P3, PT, R25, R14, RZ ;  /* 0x0000000e1918e210 */ /* 0x002fca0007f7e0ff */
[----:B------:R-:W-:Y:S02]  /*06a0*/  @!P6 IMAD.X R25, RZ, RZ, R15, P3 ;  /* 0x000000ffff19e224 */ /* 0x000fe400018e060f */
[----:B------:R-:W1:Y:S01]  /*06b0*/  @P2 LDC.64 R14, c[0x0][0x380] ;  /* 0x0000e000ff0e2b82 */ /* 0x000e620000000a00 */
[----:B------:R-:W-:Y:S02]  /*06c0*/  @P2 IMAD.IADD R19, R8, 0x1, R19 ;  /* 0x0000000108132824 */ /* 0x000fe400078e0213 */
[----:B------:R-:W3:Y:S03]  /*06d0*/  @!P6 LDG.E.U8.CONSTANT R24, desc[UR4][R24.64] ;  /* 0x000000041818e981 */ /* 0x000ee6000c1e9100 */
[----:B-1----:R-:W-:Y:S02]  /*06e0*/  @P2 IADD3 R14, P3, PT, R19, R14, RZ ;  /* 0x0000000e130e2210 */ /* 0x002fe40007f7e0ff */
[----:B------:R-:W2:Y:S03]  /*06f0*/  @P1 LDG.E.U8.CONSTANT R19, desc[UR4][R20.64+0x14000] ;  /* 0x0140000414131981 */ /* 0x000ea6000c1e9100 */
[----:B------:R-:W-:Y:S01]  /*0700*/  @P2 IMAD.X R15, RZ, RZ, R15, P3 ;  /* 0x000000ffff0f2224 */ /* 0x000fe200018e060f */
[----:B------:R-:W-:-:S02]  /*0710*/  ISETP.NE.AND P3, PT, R18, RZ, PT ;  /* 0x000000ff1200720c */ /* 0x000fc40003f65270 */
[----:B------:R-:W4:Y:S04]  /*0720*/  @P2 LDG.E.U8.CONSTANT R18, desc[UR4][R20.64+0x20000] ;  /* 0x0200000414122981 */ /* 0x000f28000c1e9100 */
[----:B------:R1:W4:Y:S01]  /*0730*/  @P2 LDG.E.U8.CONSTANT R15, desc[UR4][R14.64] ;  /* 0x000000040e0f2981 */ /* 0x000322000c1e9100 */
[----:B------:R-:W-:Y:S01]  /*0740*/  @P1 PRMT R26, R12, 0x9910, RZ ;  /* 0x000099100c1a1816 */ /* 0x000fe200000000ff */
[----:B------:R-:W-:-:S04]  /*0750*/  VIADD R13, R13, 0x1 ;  /* 0x000000010d0d7836 */ /* 0x000fc80000000000 */
[----:B--2---:R-:W-:-:S05]  /*0760*/  @P1 IMAD R19, R22, R19, R26 ;  /* 0x0000001316131224 */ /* 0x004fca00078e021a */
[----:B------:R-:W-:-:S04]  /*0770*/  @P1 PRMT R12, R19, 0x7610, R12 ;  /* 0x00007610130c1816 */ /* 0x000fc8000000000c */
[----:B0-----:R-:W-:-:S05]  /*0780*/  @P5 PRMT R17, R12, 0x9910, RZ ;  /* 0x000099100c115816 */ /* 0x001fca00000000ff */
[----:B-----5:R-:W-:-:S05]  /*0790*/  @P5 IMAD R16, R16, R27, R17 ;  /* 0x0000001b10105224 */ /* 0x020fca00078e0211 */
[----:B------:R-:W-:-:S04]  /*07a0*/  @P5 PRMT R12, R16, 0x7610, R12 ;  /* 0x00007610100c5816 */ /* 0x000fc8000000000c */
[----:B------:R-:W-:-:S05]  /*07b0*/  @!P6 PRMT R16, R12, 0x9910, RZ ;  /* 0x000099100c10e816 */ /* 0x000fca00000000ff */
[----:B---3--:R-:W-:-:S05]  /*07c0*/  @!P6 IMAD R24, R24, R29, R16 ;  /* 0x0000001d1818e224 */ /* 0x008fca00078e0210 */
[----:B------:R-:W-:Y:S02]  /*07d0*/  @!P6 PRMT R12, R24, 0x7610, R12 ;  /* 0x00007610180ce816 */ /* 0x000fe4000000000c */
[----:B------:R-:W-:Y:S02]  /*07e0*/  ISETP.NE.AND P6, PT, R13, 0x80, PT ;  /* 0x000000800d00780c */ /* 0x000fe40003fc5270 */
[----:B-1----:R-:W-:-:S05]  /*07f0*/  @P2 PRMT R14, R12, 0x9910, RZ ;  /* 0x000099100c0e2816 */ /* 0x002fca00000000ff */
[----:B----4-:R-:W-:-:S05]  /*0800*/  @P2 IMAD R15, R15, R18, R14 ;  /* 0x000000120f0f2224 */ /* 0x010fca00078e020e */
[----:B------:R-:W-:Y:S01]  /*0810*/  @P2 PRMT R12, R15, 0x7610, R12 ;  /* 0x000076100f0c2816 */ /* 0x000fe2000000000c */
[----:B------:R-:W-:Y:S06]  /*0820*/  @P6 BRA `(.L_x_1) ;  /* 0xfffffff800786947 */ /* 0x000fec000383ffff */
[----:B------:R-:W0:Y:S01]  /*0830*/  LDCU.64 UR6, c[0x0][0x390] ;  /* 0x00007200ff0677ac */ /* 0x000e220008000a00 */
[----:B------:R-:W-:Y:S02]  /*0840*/  IMAD.IADD R13, R10, 0x1, R11 ;  /* 0x000000010a0d7824 */ /* 0x000fe400078e020b */
[----:B------:R-:W-:-:S03]  /*0850*/  VIADD R11, R11, 0x1 ;  /* 0x000000010b0b7836 */ /* 0x000fc60000000000 */
[----:B0-----:R-:W-:-:S04]  /*0860*/  IADD3 R14, P6, PT, R13, UR6, RZ ;  /* 0x000000060d0e7c10 */ /* 0x001fc8000ffde0ff */
[----:B------:R-:W-:Y:S02]  /*0870*/  LEA.HI.X.SX32 R15, R13, UR7, 0x1, P6 ;  /* 0x000000070d0f7c11 */ /* 0x000fe4000b0f0eff */
[----:B------:R-:W-:-:S03]  /*0880*/  ISETP.NE.AND P6, PT, R11, 0x80, PT ;  /* 0x000000800b00780c */ /* 0x000fc60003fc5270 */
[----:B------:R1:W-:Y:S10]  /*0890*/  STG.E.U8 desc[UR4][R14.64], R12 ;  /* 0x0000000c0e007986 */ /* 0x0003f4000c101104 */
[----:B------:R-:W-:Y:S05]  /*08a0*/  @P6 BRA `(.L_x_2) ;  /* 0xfffffff8004c6947 */ /* 0x000fea000383ffff */
[----:B------:R-:W-:-:S05]  /*08b0*/  VIADD R6, R6, 0x1 ;  /* 0x0000000106067836 */ /* 0x000fca0000000000 */
[----:B------:R-:W-:-:S13]  /*08c0*/  ISETP.NE.AND P6, PT, R6, 0x80, PT ;  /* 0x000000800600780c */ /* 0x000fda0003fc5270 */
[----:B------:R-:W-:Y:S05]  /*08d0*/  @P6 BRA `(.L_x_3) ;  /* 0xfffffff800386947 */ /* 0x000fea000383ffff */
[----:B------:R-:W-:Y:S05]  /*08e0*/  EXIT ;  /* 0x000000000000794d */ /* 0x000fea0003800000 */
.L_x_4:
        /* <DEDUP_REMOVED lines=9> */
.L_x_6:


//--------------------- .nv.shared.reserved.0     --------------------------
	.section	.nv.shared.reserved.0,"aw",@nobits
	.weak		__nv_reservedSMEM_offset_0_alias
	.size		__nv_reservedSMEM_offset_0_alias, 0, 64
	.other		__nv_reservedSMEM_offset_0_alias,@"STO_CUDA_RESERVED_SHARED STV_DEFAULT"
__nv_reservedSMEM_offset_0_alias:
	.zero		0
	.zero		64


//--------------------- .nv.constant0._Z18cuda_im2col_kernelPhPKhiii --------------------------
	.section	.nv.constant0._Z18cuda_im2col_kernelPhPKhiii,"a",@progbits
	.sectionflags	@""
	.align	4
.nv.constant0._Z18cuda_im2col_kernelPhPKhiii:
	.zero		924


//--------------------- .nv.constant0._Z18conv2d_cuda_kernelPKhS0_Ph --------------------------
	.section	.nv.constant0._Z18conv2d_cuda_kernelPKhS0_Ph,"a",@progbits
	.sectionflags	@""
	.align	4
.nv.constant0._Z18conv2d_cuda_kernelPKhS0_Ph:
	.zero		920


//--------------------- SYMBOLS --------------------------

	.type		.nv.reservedSmem.offset0,@object
	.size		.nv.reservedSmem.offset0,0x4
